//
// Generated by NVIDIA NVVM Compiler
//
// Compiler Build ID: CL-36424714
// Cuda compilation tools, release 13.0, V13.0.88
// Based on NVVM 20.0.0
//

.version 9.0
.target sm_100
.address_size 64

	// .globl	_Z3sumPiS_S_

.visible .entry _Z3sumPiS_S_(
	.param .u64 .ptr .align 1 _Z3sumPiS_S__param_0,
	.param .u64 .ptr .align 1 _Z3sumPiS_S__param_1,
	.param .u64 .ptr .align 1 _Z3sumPiS_S__param_2
)
{
	.reg .pred 	%p<3>;
	.reg .b32 	%r<13>;
	.reg .b64 	%rd<11>;

	ld.param.u64 	%rd4, [_Z3sumPiS_S__param_0];
	ld.param.u64 	%rd5, [_Z3sumPiS_S__param_1];
	ld.param.u64 	%rd6, [_Z3sumPiS_S__param_2];
	mov.u32 	%r6, %ctaid.x;
	mov.u32 	%r1, %ntid.x;
	mov.u32 	%r7, %tid.x;
	mad.lo.s32 	%r12, %r6, %r1, %r7;
	setp.gt.s32 	%p1, %r12, 2999;
	@%p1 bra 	$L__BB0_3;
	mov.u32 	%r8, %nctaid.x;
	mul.lo.s32 	%r3, %r8, %r1;
	cvta.to.global.u64 	%rd1, %rd4;
	cvta.to.global.u64 	%rd2, %rd5;
	cvta.to.global.u64 	%rd3, %rd6;
$L__BB0_2:
	mul.wide.s32 	%rd7, %r12, 4;
	add.s64 	%rd8, %rd1, %rd7;
	ld.global.u32 	%r9, [%rd8];
	add.s64 	%rd9, %rd2, %rd7;
	ld.global.u32 	%r10, [%rd9];
	add.s32 	%r11, %r10, %r9;
	add.s64 	%rd10, %rd3, %rd7;
	st.global.u32 	[%rd10], %r11;
	add.s32 	%r12, %r12, %r3;
	setp.lt.s32 	%p2, %r12, 3000;
	@%p2 bra 	$L__BB0_2;
$L__BB0_3:
	ret;

}


// ===== COMPILED SASS (sm_100) =====

	.target	sm_100

	.elftype	@"ET_EXEC"


//--------------------- .note.nv.tkinfo           --------------------------
	.section	.note.nv.tkinfo,"",@"SHT_NOTE"
	.sectionflags	@"SHF_NOTE_NV_TKINFO"
	.tkinfo
        /*0018*/ 	.word	0x00000002
        /*0030*/ 	.string	""
        /*0030*/ 	.string	"ptxas"
        /*0030*/ 	.string	"Cuda compilation tools, release 13.0, V13.0.88"
        /*0030*/ 	.string	"Build cuda_13.0.r13.0/compiler.36424714_0"
        /*0030*/ 	.string	"-arch sm_100 -m 64 "



//--------------------- .note.nv.cuinfo           --------------------------
	.section	.note.nv.cuinfo,"",@"SHT_NOTE"
	.sectionflags	@"SHF_NOTE_NV_CUINFO"
        /*0018*/ 	.short	0x0002
        /*001a*/ 	.short	0x0064
        /*001c*/ 	.short	0x0082
	.zero		2


//--------------------- .nv.info                  --------------------------
	.section	.nv.info,"",@"SHT_CUDA_INFO"
	.align	4


	//----- nvinfo : EIATTR_REGCOUNT
	.align		4
        /*0000*/ 	.byte	0x04, 0x2f
        /*0002*/ 	.short	(.L_1 - .L_0)
	.align		4
.L_0:
        /*0004*/ 	.word	index@(_Z3sumPiS_S_)
        /*0008*/ 	.word	0x00000014


	//----- nvinfo : EIATTR_FRAME_SIZE
	.align		4
.L_1:
        /*000c*/ 	.byte	0x04, 0x11
        /*000e*/ 	.short	(.L_3 - .L_2)
	.align		4
.L_2:
        /*0010*/ 	.word	index@(_Z3sumPiS_S_)
        /*0014*/ 	.word	0x00000000


	//----- nvinfo : EIATTR_MIN_STACK_SIZE
	.align		4
.L_3:
        /*0018*/ 	.byte	0x04, 0x12
        /*001a*/ 	.short	(.L_5 - .L_4)
	.align		4
.L_4:
        /*001c*/ 	.word	index@(_Z3sumPiS_S_)
        /*0020*/ 	.word	0x00000000
.L_5:


//--------------------- .nv.compat                --------------------------
	.section	.nv.compat,"",@"SHT_CUDA_COMPAT_INFO"
	.align	4
        /*0000*/ 	.byte	0x02, 0x09, 0x00, 0x00, 0x02, 0x02, 0x01, 0x00, 0x02, 0x05, 0x05, 0x00, 0x03, 0x07, 0x01, 0x01
        /*0010*/ 	.byte	0x02, 0x03, 0x00, 0x00, 0x02, 0x06, 0x01, 0x00, 0x04, 0x0b, 0x08, 0x00, 0x09, 0x00, 0x00, 0x00
        /*0020*/ 	.byte	0x00, 0x00, 0x00, 0x00


//--------------------- .nv.info._Z3sumPiS_S_     --------------------------
	.section	.nv.info._Z3sumPiS_S_,"",@"SHT_CUDA_INFO"
	.sectionflags	@""
	.align	4


	//----- nvinfo : EIATTR_CUDA_API_VERSION
	.align		4
        /*0000*/ 	.byte	0x04, 0x37
        /*0002*/ 	.short	(.L_7 - .L_6)
.L_6:
        /*0004*/ 	.word	0x00000082


	//----- nvinfo : EIATTR_KPARAM_INFO
	.align		4
.L_7:
        /*0008*/ 	.byte	0x04, 0x17
        /*000a*/ 	.short	(.L_9 - .L_8)
.L_8:
        /*000c*/ 	.word	0x00000000
        /*0010*/ 	.short	0x0002
        /*0012*/ 	.short	0x0010
        /*0014*/ 	.byte	0x00, 0xf5, 0x21, 0x00


	//----- nvinfo : EIATTR_KPARAM_INFO
	.align		4
.L_9:
        /*0018*/ 	.byte	0x04, 0x17
        /*001a*/ 	.short	(.L_11 - .L_10)
.L_10:
        /*001c*/ 	.word	0x00000000
        /*0020*/ 	.short	0x0001
        /*0022*/ 	.short	0x0008
        /*0024*/ 	.byte	0x00, 0xf5, 0x21, 0x00


	//----- nvinfo : EIATTR_KPARAM_INFO
	.align		4
.L_11:
        /*0028*/ 	.byte	0x04, 0x17
        /*002a*/ 	.short	(.L_13 - .L_12)
.L_12:
        /*002c*/ 	.word	0x00000000
        /*0030*/ 	.short	0x0000
        /*0032*/ 	.short	0x0000
        /*0034*/ 	.byte	0x00, 0xf5, 0x21, 0x00


	//----- nvinfo : EIATTR_SPARSE_MMA_MASK
	.align		4
.L_13:
        /*0038*/ 	.byte	0x03, 0x50
        /*003a*/ 	.short	0x0000


	//----- nvinfo : EIATTR_MAXREG_COUNT
	.align		4
        /*003c*/ 	.byte	0x03, 0x1b
        /*003e*/ 	.short	0x00ff


	//----- nvinfo : EIATTR_MERCURY_ISA_VERSION
	.align		4
        /*0040*/ 	.byte	0x03, 0x5f
        /*0042*/ 	.short	0x0101


	//----- nvinfo : EIATTR_VRC_CTA_INIT_COUNT
	.align		4
        /*0044*/ 	.byte	0x02, 0x4a
	.zero		1
	.zero		1


	//----- nvinfo : EIATTR_EXIT_INSTR_OFFSETS
	.align		4
        /*0048*/ 	.byte	0x04, 0x1c
        /*004a*/ 	.short	(.L_15 - .L_14)


	//   ....[0]....
.L_14:
        /*004c*/ 	.word	0x00000060


	//   ....[1]....
        /*0050*/ 	.word	0x00000170


	//----- nvinfo : EIATTR_CRS_STACK_SIZE
	.align		4
.L_15:
        /*0054*/ 	.byte	0x04, 0x1e
        /*0056*/ 	.short	(.L_17 - .L_16)
.L_16:
        /*0058*/ 	.word	0x00000000


	//----- nvinfo : EIATTR_CBANK_PARAM_SIZE
	.align		4
.L_17:
        /*005c*/ 	.byte	0x03, 0x19
        /*005e*/ 	.short	0x0018


	//----- nvinfo : EIATTR_PARAM_CBANK
	.align		4
        /*0060*/ 	.byte	0x04, 0x0a
        /*0062*/ 	.short	(.L_19 - .L_18)
	.align		4
.L_18:
        /*0064*/ 	.word	index@(.nv.constant0._Z3sumPiS_S_)
        /*0068*/ 	.short	0x0380
        /*006a*/ 	.short	0x0018


	//----- nvinfo : EIATTR_SW_WAR
	.align		4
.L_19:
        /*006c*/ 	.byte	0x04, 0x36
        /*006e*/ 	.short	(.L_21 - .L_20)
.L_20:
        /*0070*/ 	.word	0x00000008
.L_21:


//--------------------- .nv.callgraph             --------------------------
	.section	.nv.callgraph,"",@"SHT_CUDA_CALLGRAPH"
	.align	4
	.sectionentsize	8
	.align		4
        /*0000*/ 	.word	0x00000000
	.align		4
        /*0004*/ 	.word	0xffffffff
	.align		4
        /*0008*/ 	.word	0x00000000
	.align		4
        /*000c*/ 	.word	0xfffffffe
	.align		4
        /*0010*/ 	.word	0x00000000
	.align		4
        /*0014*/ 	.word	0xfffffffd
	.align		4
        /*0018*/ 	.word	0x00000000
	.align		4
        /*001c*/ 	.word	0xfffffffc


//--------------------- .text._Z3sumPiS_S_        --------------------------
	.section	.text._Z3sumPiS_S_,"ax",@progbits
	.align	128
        .global         _Z3sumPiS_S_
        .type           _Z3sumPiS_S_,@function
        .size           _Z3sumPiS_S_,(.L_x_2 - _Z3sumPiS_S_)
        .other          _Z3sumPiS_S_,@"STO_CUDA_ENTRY STV_DEFAULT"
_Z3sumPiS_S_:
.text._Z3sumPiS_S_:
[----:B------:R-:W-:Y:S01]  /*0000*/  LDC R1, c[0x0][0x37c] ;  /* 0x0000df00ff017b82 */ /* 0x000fe20000000800 */
[----:B------:R-:W0:Y:S07]  /*0010*/  S2R R0, SR_TID.X ;  /* 0x0000000000007919 */ /* 0x000e2e0000002100 */
[----:B------:R-:W0:Y:S08]  /*0020*/  S2UR UR4, SR_CTAID.X ;  /* 0x00000000000479c3 */ /* 0x000e300000002500 */
[----:B------:R-:W0:Y:S02]  /*0030*/  LDC R15, c[0x0][0x360] ;  /* 0x0000d800ff0f7b82 */ /* 0x000e240000000800 */
[----:B0-----:R-:W-:-:S05]  /*0040*/  IMAD R0, R15, UR4, R0 ;  /* 0x000000040f007c24 */ /* 0x001fca000f8e0200 */
[----:B------:R-:W-:-:S13]  /*0050*/  ISETP.GT.AND P0, PT, R0, 0xbb7, PT ;  /* 0x00000bb70000780c */ /* 0x000fda0003f04270 */
[----:B------:R-:W-:Y:S05]  /*0060*/  @P0 EXIT ;  /* 0x000000000000094d */ /* 0x000fea0003800000 */
[----:B------:R-:W0:Y:S01]  /*0070*/  LDC.64 R12, c[0x0][0x390] ;  /* 0x0000e400ff0c7b82 */ /* 0x000e220000000a00 */
[----:B------:R-:W1:Y:S01]  /*0080*/  LDCU UR4, c[0x0][0x370] ;  /* 0x00006e00ff0477ac */ /* 0x000e620008000800 */
[----:B------:R-:W2:Y:S06]  /*0090*/  LDCU.64 UR6, c[0x0][0x358] ;  /* 0x00006b00ff0677ac */ /* 0x000eac0008000a00 */
[----:B------:R-:W3:Y:S08]  /*00a0*/  LDC.64 R8, c[0x0][0x380] ;  /* 0x0000e000ff087b82 */ /* 0x000ef00000000a00 */
[----:B------:R-:W4:Y:S01]  /*00b0*/  LDC.64 R10, c[0x0][0x388] ;  /* 0x0000e200ff0a7b82 */ /* 0x000f220000000a00 */
[----:B-1----:R-:W-:-:S07]  /*00c0*/  IMAD R15, R15, UR4, RZ ;  /* 0x000000040f0f7c24 */ /* 0x002fce000f8e02ff */
.L_x_0:
[----:B---3--:R-:W-:-:S04]  /*00d0*/  IMAD.WIDE R2, R0, 0x4, R8 ;  /* 0x0000000400027825 */ /* 0x008fc800078e0208 */
[C---:B----4-:R-:W-:Y:S02]  /*00e0*/  IMAD.WIDE R4, R0.reuse, 0x4, R10 ;  /* 0x0000000400047825 */ /* 0x050fe400078e020a */
[----:B--2---:R-:W2:Y:S04]  /*00f0*/  LDG.E R2, desc[UR6][R2.64] ;  /* 0x0000000602027981 */ /* 0x004ea8000c1e1900 */
[----:B------:R-:W2:Y:S01]  /*0100*/  LDG.E R5, desc[UR6][R4.64] ;  /* 0x0000000604057981 */ /* 0x000ea2000c1e1900 */
[----:B01----:R-:W-:Y:S01]  /*0110*/  IMAD.WIDE R6, R0, 0x4, R12 ;  /* 0x0000000400067825 */ /* 0x003fe200078e020c */
[----:B------:R-:W-:-:S04]  /*0120*/  IADD3 R0, PT, PT, R15, R0, RZ ;  /* 0x000000000f007210 */ /* 0x000fc80007ffe0ff */
[----:B------:R-:W-:Y:S02]  /*0130*/  ISETP.GE.AND P0, PT, R0, 0xbb8, PT ;  /* 0x00000bb80000780c */ /* 0x000fe40003f06270 */
[----:B--2---:R-:W-:-:S05]  /*0140*/  IADD3 R17, PT, PT, R2, R5, RZ ;  /* 0x0000000502117210 */ /* 0x004fca0007ffe0ff */
[----:B------:R1:W-:Y:S06]  /*0150*/  STG.E desc[UR6][R6.64], R17 ;  /* 0x0000001106007986 */ /* 0x0003ec000c101906 */
[----:B------:R-:W-:Y:S05]  /*0160*/  @!P0 BRA `(.L_x_0) ;  /* 0xfffffffc00d88947 */ /* 0x000fea000383ffff */
[----:B------:R-:W-:Y:S05]  /*0170*/  EXIT ;  /* 0x000000000000794d */ /* 0x000fea0003800000 */
.L_x_1:
[----:B------:R-:W-:-:S00]  /*0180*/  BRA `(.L_x_1) ;  /* 0xfffffffc00fc7947 */ /* 0x000fc0000383ffff */
[----:B------:R-:W-:-:S00]  /*0190*/  NOP ;  /* 0x0000000000007918 */ /* 0x000fc00000000000 */
        /* <DEDUP_REMOVED lines=14> */
.L_x_2:


//--------------------- .nv.shared.reserved.0     --------------------------
	.section	.nv.shared.reserved.0,"aw",@nobits
	.weak		__nv_reservedSMEM_offset_0_alias
	.size		__nv_reservedSMEM_offset_0_alias, 0, 64
	.other		__nv_reservedSMEM_offset_0_alias,@"STO_CUDA_RESERVED_SHARED STV_DEFAULT"
__nv_reservedSMEM_offset_0_alias:
	.zero		0
	.zero		64


//--------------------- .nv.constant0._Z3sumPiS_S_ --------------------------
	.section	.nv.constant0._Z3sumPiS_S_,"a",@progbits
	.sectionflags	@""
	.align	4
.nv.constant0._Z3sumPiS_S_:
	.zero		920


//--------------------- SYMBOLS --------------------------

	.type		.nv.reservedSmem.offset0,@object
	.size		.nv.reservedSmem.offset0,0x4
